	.headerflags	@"EF_CUDA_TEXMODE_UNIFIED EF_CUDA_64BIT_ADDRESS EF_CUDA_ACCELERATORS EF_CUDA_SM90 EF_CUDA_VIRTUAL_SM(EF_CUDA_SM90)"
	.elftype	@"ET_EXEC"


//--------------------- .nv.info                  --------------------------
	.section	.nv.info,"",@"SHT_CUDA_INFO"
	.align	4


	//----- nvinfo : EIATTR_REGCOUNT
	.align		4
        /*0000*/ 	.byte	0x04, 0x2f
        /*0002*/ 	.short	(.L_1 - .L_0)
	.align		4
.L_0:
        /*0004*/ 	.word	index@(triton_poi_fused_cat_19)
        /*0008*/ 	.word	0x00000013


	//----- nvinfo : EIATTR_MIN_STACK_SIZE
	.align		4
.L_1:
        /*000c*/ 	.byte	0x04, 0x12
        /*000e*/ 	.short	(.L_3 - .L_2)
	.align		4
.L_2:
        /*0010*/ 	.word	index@(triton_poi_fused_cat_19)
        /*0014*/ 	.word	0x00000000


	//----- nvinfo : EIATTR_FRAME_SIZE
	.align		4
.L_3:
        /*0018*/ 	.byte	0x04, 0x11
        /*001a*/ 	.short	(.L_5 - .L_4)
	.align		4
.L_4:
        /*001c*/ 	.word	index@(triton_poi_fused_cat_19)
        /*0020*/ 	.word	0x00000000


	//----- nvinfo : EIATTR_MIN_STACK_SIZE
	.align		4
.L_5:
        /*0024*/ 	.byte	0x04, 0x12
        /*0026*/ 	.short	(.L_7 - .L_6)
	.align		4
.L_6:
        /*0028*/ 	.word	index@(triton_poi_fused_cat_19)
        /*002c*/ 	.word	0x00000000
.L_7:


//--------------------- .nv.info.triton_poi_fused_cat_19 --------------------------
	.section	.nv.info.triton_poi_fused_cat_19,"",@"SHT_CUDA_INFO"
	.sectionflags	@""
	.align	4


	//----- nvinfo : EIATTR_CUDA_API_VERSION
	.align		4
        /*0000*/ 	.byte	0x04, 0x37
        /*0002*/ 	.short	(.L_9 - .L_8)
.L_8:
        /*0004*/ 	.word	0x0000007c


	//----- nvinfo : EIATTR_KPARAM_INFO
	.align		4
.L_9:
        /*0008*/ 	.byte	0x04, 0x17
        /*000a*/ 	.short	(.L_11 - .L_10)
.L_10:
        /*000c*/ 	.word	0x00000000
        /*0010*/ 	.short	0x0004
        /*0012*/ 	.short	0x0020
        /*0014*/ 	.byte	0x00, 0xf0, 0x11, 0x00


	//----- nvinfo : EIATTR_KPARAM_INFO
	.align		4
.L_11:
        /*0018*/ 	.byte	0x04, 0x17
        /*001a*/ 	.short	(.L_13 - .L_12)
.L_12:
        /*001c*/ 	.word	0x00000000
        /*0020*/ 	.short	0x0003
        /*0022*/ 	.short	0x0018
        /*0024*/ 	.byte	0x00, 0xf4, 0x21, 0x00


	//----- nvinfo : EIATTR_KPARAM_INFO
	.align		4
.L_13:
        /*0028*/ 	.byte	0x04, 0x17
        /*002a*/ 	.short	(.L_15 - .L_14)
.L_14:
        /*002c*/ 	.word	0x00000000
        /*0030*/ 	.short	0x0002
        /*0032*/ 	.short	0x0010
        /*0034*/ 	.byte	0x00, 0xf4, 0x21, 0x00


	//----- nvinfo : EIATTR_KPARAM_INFO
	.align		4
.L_15:
        /*0038*/ 	.byte	0x04, 0x17
        /*003a*/ 	.short	(.L_17 - .L_16)
.L_16:
        /*003c*/ 	.word	0x00000000
        /*0040*/ 	.short	0x0001
        /*0042*/ 	.short	0x0008
        /*0044*/ 	.byte	0x00, 0xf4, 0x21, 0x00


	//----- nvinfo : EIATTR_KPARAM_INFO
	.align		4
.L_17:
        /*0048*/ 	.byte	0x04, 0x17
        /*004a*/ 	.short	(.L_19 - .L_18)
.L_18:
        /*004c*/ 	.word	0x00000000
        /*0050*/ 	.short	0x0000
        /*0052*/ 	.short	0x0000
        /*0054*/ 	.byte	0x00, 0xf4, 0x21, 0x00


	//----- nvinfo : EIATTR_SPARSE_MMA_MASK
	.align		4
.L_19:
        /*0058*/ 	.byte	0x03, 0x50
        /*005a*/ 	.short	0x0000


	//----- nvinfo : EIATTR_MAXREG_COUNT
	.align		4
        /*005c*/ 	.byte	0x03, 0x1b
        /*005e*/ 	.short	0x00ff


	//----- nvinfo : EIATTR_EXIT_INSTR_OFFSETS
	.align		4
        /*0060*/ 	.byte	0x04, 0x1c
        /*0062*/ 	.short	(.L_21 - .L_20)


	//   ....[0]....
.L_20:
        /*0064*/ 	.word	0x00000350


	//----- nvinfo : EIATTR_REQNTID
	.align		4
.L_21:
        /*0068*/ 	.byte	0x04, 0x10
        /*006a*/ 	.short	(.L_23 - .L_22)
.L_22:
        /*006c*/ 	.word	0x00000100
        /*0070*/ 	.word	0x00000001
        /*0074*/ 	.word	0x00000001


	//----- nvinfo : EIATTR_CBANK_PARAM_SIZE
	.align		4
.L_23:
        /*0078*/ 	.byte	0x03, 0x19
        /*007a*/ 	.short	0x0024


	//----- nvinfo : EIATTR_PARAM_CBANK
	.align		4
        /*007c*/ 	.byte	0x04, 0x0a
        /*007e*/ 	.short	(.L_25 - .L_24)
	.align		4
.L_24:
        /*0080*/ 	.word	index@(.nv.constant0.triton_poi_fused_cat_19)
        /*0084*/ 	.short	0x0210
        /*0086*/ 	.short	0x0024


	//----- nvinfo : EIATTR_SW_WAR
	.align		4
.L_25:
        /*0088*/ 	.byte	0x04, 0x36
        /*008a*/ 	.short	(.L_27 - .L_26)
.L_26:
        /*008c*/ 	.word	0x00000008
.L_27:


//--------------------- .nv.callgraph             --------------------------
	.section	.nv.callgraph,"",@"SHT_CUDA_CALLGRAPH"
	.align	4
	.sectionentsize	8
	.align		4
        /*0000*/ 	.word	0x00000000
	.align		4
        /*0004*/ 	.word	0xffffffff
	.align		4
        /*0008*/ 	.word	0x00000000
	.align		4
        /*000c*/ 	.word	0xfffffffe
	.align		4
        /*0010*/ 	.word	0x00000000
	.align		4
        /*0014*/ 	.word	0xfffffffd
	.align		4
        /*0018*/ 	.word	0x00000000
	.align		4
        /*001c*/ 	.word	0xfffffffc


//--------------------- .text.triton_poi_fused_cat_19 --------------------------
	.section	.text.triton_poi_fused_cat_19,"ax",@progbits
	.align	128
        .global         triton_poi_fused_cat_19
        .type           triton_poi_fused_cat_19,@function
        .size           triton_poi_fused_cat_19,(.L_x_1 - triton_poi_fused_cat_19)
        .other          triton_poi_fused_cat_19,@"STO_CUDA_ENTRY STV_DEFAULT"
triton_poi_fused_cat_19:
.text.triton_poi_fused_cat_19:
[----:B------:R-:W-:Y:S01]  /*0000*/  LDC R1, c[0x0][0x28] ;  /* 0x00000a00ff017b82 */ /* 0x000fe20000000800 */
[----:B------:R-:W1:Y:S07]  /*0010*/  S2R R0, SR_TID.X ;  /* 0x0000000000007919 */ /* 0x000e6e0000002100 */
[----:B------:R-:W2:Y:S01]  /*0020*/  LDC.64 R4, c[0x0][0x218] ;  /* 0x00008600ff047b82 */ /* 0x000ea20000000a00 */
[----:B------:R-:W-:Y:S01]  /*0030*/  ULDC.64 UR6, c[0x0][0x220] ;  /* 0x0000880000067ab9 */ /* 0x000fe20000000a00 */
[----:B------:R-:W-:Y:S01]  /*0040*/  ULDC.64 UR4, c[0x0][0x208] ;  /* 0x0000820000047ab9 */ /* 0x000fe20000000a00 */
[----:B------:R-:W3:Y:S01]  /*0050*/  S2R R3, SR_CTAID.X ;  /* 0x0000000000037919 */ /* 0x000ee20000002500 */
[----:B-1----:R-:W-:-:S05]  /*0060*/  IMAD.SHL.U32 R0, R0, 0x2, RZ ;  /* 0x0000000200007824 */ /* 0x002fca00078e00ff */
[----:B------:R-:W-:-:S05]  /*0070*/  LOP3.LUT R0, R0, 0x1fe, RZ, 0xc0, !PT ;  /* 0x000001fe00007812 */ /* 0x000fca00078ec0ff */
[----:B---3--:R-:W-:Y:S02]  /*0080*/  IMAD R0, R3, 0x200, R0 ;  /* 0x0000020003007824 */ /* 0x008fe400078e0200 */
[----:B------:R-:W1:Y:S03]  /*0090*/  LDC.64 R2, c[0x0][0x210] ;  /* 0x00008400ff027b82 */ /* 0x000e660000000a00 */
[----:B------:R-:W-:-:S04]  /*00a0*/  SHF.R.S32.HI R7, RZ, 0x1f, R0 ;  /* 0x0000001fff077819 */ /* 0x000fc80000011400 */
[CC--:B------:R-:W-:Y:S02]  /*00b0*/  LEA.HI R6, R7.reuse, R0.reuse, RZ, 0xf ;  /* 0x0000000007067211 */ /* 0x0c0fe400078f78ff */
[----:B------:R-:W-:Y:S02]  /*00c0*/  LEA.HI R10, R7, R0, RZ, 0x16 ;  /* 0x00000000070a7211 */ /* 0x000fe400078fb0ff */
[----:B------:R-:W-:Y:S02]  /*00d0*/  SHF.R.S32.HI R8, RZ, 0xf, R6 ;  /* 0x0000000fff087819 */ /* 0x000fe40000011406 */
[----:B------:R-:W-:Y:S02]  /*00e0*/  LOP3.LUT R7, R6, 0xffff8000, RZ, 0xc0, !PT ;  /* 0xffff800006077812 */ /* 0x000fe400078ec0ff */
[----:B------:R-:W-:Y:S02]  /*00f0*/  LEA.HI R9, R8, R8, RZ, 0x7 ;  /* 0x0000000808097211 */ /* 0x000fe400078f38ff */
[----:B------:R-:W-:Y:S01]  /*0100*/  SHF.R.S32.HI R11, RZ, 0x16, R10 ;  /* 0x00000016ff0b7819 */ /* 0x000fe2000001140a */
[----:B------:R-:W-:Y:S01]  /*0110*/  IMAD.IADD R7, R0, 0x1, -R7 ;  /* 0x0000000100077824 */ /* 0x000fe200078e0a07 */
[----:B------:R-:W-:-:S03]  /*0120*/  LOP3.LUT R9, R9, 0xffffff80, RZ, 0xc0, !PT ;  /* 0xffffff8009097812 */ /* 0x000fc600078ec0ff */
[----:B------:R-:W-:Y:S01]  /*0130*/  IMAD.SHL.U32 R6, R11, 0x200000, RZ ;  /* 0x002000000b067824 */ /* 0x000fe200078e00ff */
[----:B------:R-:W-:Y:S01]  /*0140*/  LOP3.LUT R11, R10, 0xffc00000, RZ, 0xc0, !PT ;  /* 0xffc000000a0b7812 */ /* 0x000fe200078ec0ff */
[----:B------:R-:W-:Y:S01]  /*0150*/  IMAD.IADD R9, R8, 0x1, -R9 ;  /* 0x0000000108097824 */ /* 0x000fe200078e0a09 */
[----:B------:R-:W-:Y:S02]  /*0160*/  SHF.R.S32.HI R10, RZ, 0x1f, R7 ;  /* 0x0000001fff0a7819 */ /* 0x000fe40000011407 */
[----:B------:R-:W-:Y:S01]  /*0170*/  SHF.R.S32.HI R13, RZ, 0x1f, R6 ;  /* 0x0000001fff0d7819 */ /* 0x000fe20000011406 */
[C---:B------:R-:W-:Y:S01]  /*0180*/  IMAD.SHL.U32 R8, R9.reuse, 0x8000, RZ ;  /* 0x0000800009087824 */ /* 0x040fe200078e00ff */
[C---:B------:R-:W-:Y:S01]  /*0190*/  ISETP.GE.AND P0, PT, R9.reuse, 0x40, PT ;  /* 0x000000400900780c */ /* 0x040fe20003f06270 */
[----:B--2---:R-:W-:Y:S01]  /*01a0*/  IMAD.WIDE R4, R9, 0x4, R4 ;  /* 0x0000000409047825 */ /* 0x004fe200078e0204 */
[----:B------:R-:W-:Y:S02]  /*01b0*/  IADD3 R11, R6, R0, -R11 ;  /* 0x00000000060b7210 */ /* 0x000fe40007ffe80b */
[----:B------:R-:W-:-:S02]  /*01c0*/  IADD3 R7, P1, P2, R8, R7, R6 ;  /* 0x0000000708077210 */ /* 0x000fc40007a3e006 */
[----:B------:R-:W-:Y:S01]  /*01d0*/  SHF.R.S32.HI R8, RZ, 0x1f, R8 ;  /* 0x0000001fff087819 */ /* 0x000fe20000011408 */
[----:B-1----:R-:W-:-:S03]  /*01e0*/  IMAD.WIDE R2, R11, 0x4, R2 ;  /* 0x000000040b027825 */ /* 0x002fc600078e0202 */
[----:B------:R-:W-:Y:S02]  /*01f0*/  IADD3.X R8, R8, R10, R13, P1, P2 ;  /* 0x0000000a08087210 */ /* 0x000fe40000fe440d */
[----:B------:R-:W-:Y:S02]  /*0200*/  CS2R R10, SRZ ;  /* 0x00000000000a7805 */ /* 0x000fe4000001ff00 */
[----:B------:R-:W-:Y:S02]  /*0210*/  ISETP.GT.AND P1, PT, R9, 0x3f, PT ;  /* 0x0000003f0900780c */ /* 0x000fe40003f24270 */
[----:B------:R-:W-:Y:S02]  /*0220*/  CS2R R12, SRZ ;  /* 0x00000000000c7805 */ /* 0x000fe4000001ff00 */
[C---:B------:R-:W-:Y:S02]  /*0230*/  LEA R6, P2, R7.reuse, UR6, 0x2 ;  /* 0x0000000607067c11 */ /* 0x040fe4000f8410ff */
[----:B------:R-:W-:Y:S01]  /*0240*/  CS2R R14, SRZ ;  /* 0x00000000000e7805 */ /* 0x000fe2000001ff00 */
[----:B------:R-:W2:Y:S01]  /*0250*/  @!P0 LDG.E.64 R10, desc[UR4][R2.64] ;  /* 0x00000004020a8981 */ /* 0x000ea2000c1e1b00 */
[----:B------:R-:W-:-:S02]  /*0260*/  LEA.HI.X R7, R7, UR7, R8, 0x2, P2 ;  /* 0x0000000707077c11 */ /* 0x000fc400090f1408 */
[----:B------:R-:W1:Y:S01]  /*0270*/  LDC.64 R8, c[0x0][0x228] ;  /* 0x00008a00ff087b82 */ /* 0x000e620000000a00 */
[----:B------:R-:W3:Y:S04]  /*0280*/  @!P0 LDG.E.EL R12, desc[UR4][R4.64] ;  /* 0x00000004040c8981 */ /* 0x000ee8000c2e1900 */
[----:B------:R-:W4:Y:S04]  /*0290*/  @!P0 LDG.E.EL R13, desc[UR4][R4.64] ;  /* 0x00000004040d8981 */ /* 0x000f28000c2e1900 */
[----:B------:R-:W5:Y:S01]  /*02a0*/  @P1 LDG.E.64 R14, desc[UR4][R6.64+-0x800000] ;  /* 0x80000004060e1981 */ /* 0x000f62000c1e1b00 */
[----:B--2---:R-:W-:-:S02]  /*02b0*/  SEL R10, R10, RZ, !P0 ;  /* 0x000000ff0a0a7207 */ /* 0x004fc40004000000 */
[----:B------:R-:W-:Y:S02]  /*02c0*/  SEL R16, R11, RZ, !P0 ;  /* 0x000000ff0b107207 */ /* 0x000fe40004000000 */
[----:B---3--:R-:W-:Y:S02]  /*02d0*/  SEL R3, R12, RZ, !P0 ;  /* 0x000000ff0c037207 */ /* 0x008fe40004000000 */
[----:B----4-:R-:W-:-:S03]  /*02e0*/  SEL R13, R13, RZ, !P0 ;  /* 0x000000ff0d0d7207 */ /* 0x010fc60004000000 */
[----:B------:R-:W-:Y:S01]  /*02f0*/  FADD R12, R10, R3 ;  /* 0x000000030a0c7221 */ /* 0x000fe20000000000 */
[----:B-1----:R-:W-:Y:S01]  /*0300*/  IMAD.WIDE R2, R0, 0x4, R8 ;  /* 0x0000000400027825 */ /* 0x002fe200078e0208 */
[----:B-----5:R-:W-:-:S03]  /*0310*/  @P0 SEL R12, R14, RZ, P1 ;  /* 0x000000ff0e0c0207 */ /* 0x020fc60000800000 */
[----:B------:R-:W-:Y:S01]  /*0320*/  FADD R13, R16, R13 ;  /* 0x0000000d100d7221 */ /* 0x000fe20000000000 */
[----:B------:R-:W-:-:S05]  /*0330*/  @P0 SEL R13, R15, RZ, P1 ;  /* 0x000000ff0f0d0207 */ /* 0x000fca0000800000 */
[----:B------:R-:W-:Y:S01]  /*0340*/  STG.E.64 desc[UR4][R2.64], R12 ;  /* 0x0000000c02007986 */ /* 0x000fe2000c101b04 */
[----:B------:R-:W-:Y:S05]  /*0350*/  EXIT ;  /* 0x000000000000794d */ /* 0x000fea0003800000 */
.L_x_0:
[----:B------:R-:W-:-:S00]  /*0360*/  BRA `(.L_x_0) ;  /* 0xfffffffc00fc7947 */ /* 0x000fc0000383ffff */
[----:B------:R-:W-:-:S00]  /*0370*/  NOP ;  /* 0x0000000000007918 */ /* 0x000fc00000000000 */
        /* <DEDUP_REMOVED lines=8> */
.L_x_1:


//--------------------- .nv.constant0.triton_poi_fused_cat_19 --------------------------
	.section	.nv.constant0.triton_poi_fused_cat_19,"a",@progbits
	.sectionflags	@""
	.align	4
.nv.constant0.triton_poi_fused_cat_19:
	.zero		564
